//
// Generated by NVIDIA NVVM Compiler
//
// Compiler Build ID: CL-36424714
// Cuda compilation tools, release 13.0, V13.0.88
// Based on NVVM 20.0.0
//

.version 9.0
.target sm_100
.address_size 64

	// .globl	_Z12sieve_kernelPcxxPii

.visible .entry _Z12sieve_kernelPcxxPii(
	.param .u64 .ptr .align 1 _Z12sieve_kernelPcxxPii_param_0,
	.param .u64 _Z12sieve_kernelPcxxPii_param_1,
	.param .u64 _Z12sieve_kernelPcxxPii_param_2,
	.param .u64 .ptr .align 1 _Z12sieve_kernelPcxxPii_param_3,
	.param .u32 _Z12sieve_kernelPcxxPii_param_4
)
{
	.reg .pred 	%p<6>;
	.reg .b16 	%rs<2>;
	.reg .b32 	%r<16>;
	.reg .b64 	%rd<26>;

	ld.param.u64 	%rd12, [_Z12sieve_kernelPcxxPii_param_0];
	ld.param.u64 	%rd13, [_Z12sieve_kernelPcxxPii_param_1];
	ld.param.u64 	%rd14, [_Z12sieve_kernelPcxxPii_param_2];
	ld.param.u64 	%rd15, [_Z12sieve_kernelPcxxPii_param_3];
	ld.param.u32 	%r6, [_Z12sieve_kernelPcxxPii_param_4];
	mov.u32 	%r7, %ctaid.x;
	mov.u32 	%r1, %ntid.x;
	mov.u32 	%r8, %tid.x;
	mad.lo.s32 	%r15, %r7, %r1, %r8;
	setp.ge.s32 	%p1, %r15, %r6;
	@%p1 bra 	$L__BB0_8;
	add.s64 	%rd1, %rd13, -1;
	mov.u32 	%r9, %nctaid.x;
	mul.lo.s32 	%r3, %r1, %r9;
	cvta.to.global.u64 	%rd16, %rd12;
	sub.s64 	%rd2, %rd16, %rd13;
	cvta.to.global.u64 	%rd3, %rd15;
$L__BB0_2:
	mul.wide.s32 	%rd17, %r15, 4;
	add.s64 	%rd18, %rd3, %rd17;
	ld.global.u32 	%r10, [%rd18];
	cvt.s64.s32 	%rd4, %r10;
	add.s64 	%rd5, %rd1, %rd4;
	or.b64  	%rd19, %rd5, %rd4;
	and.b64  	%rd20, %rd19, -4294967296;
	setp.ne.s64 	%p2, %rd20, 0;
	@%p2 bra 	$L__BB0_4;
	cvt.u32.u64 	%r12, %rd4;
	cvt.u32.u64 	%r13, %rd5;
	rem.u32 	%r14, %r13, %r12;
	cvt.u64.u32 	%rd24, %r14;
	bra.uni 	$L__BB0_5;
$L__BB0_4:
	rem.s64 	%rd24, %rd5, %rd4;
$L__BB0_5:
	sub.s64 	%rd21, %rd5, %rd24;
	mul.lo.s64 	%rd22, %rd4, %rd4;
	max.s64 	%rd25, %rd22, %rd21;
	setp.gt.s64 	%p3, %rd25, %rd14;
	@%p3 bra 	$L__BB0_7;
$L__BB0_6:
	add.s64 	%rd23, %rd2, %rd25;
	mov.b16 	%rs1, 0;
	st.global.u8 	[%rd23], %rs1;
	add.s64 	%rd25, %rd25, %rd4;
	setp.le.s64 	%p4, %rd25, %rd14;
	@%p4 bra 	$L__BB0_6;
$L__BB0_7:
	add.s32 	%r15, %r15, %r3;
	setp.lt.s32 	%p5, %r15, %r6;
	@%p5 bra 	$L__BB0_2;
$L__BB0_8:
	ret;

}


// ===== COMPILED SASS (sm_100) =====

	.target	sm_100

	.elftype	@"ET_EXEC"


//--------------------- .note.nv.tkinfo           --------------------------
	.section	.note.nv.tkinfo,"",@"SHT_NOTE"
	.sectionflags	@"SHF_NOTE_NV_TKINFO"
	.tkinfo
        /*0018*/ 	.word	0x00000002
        /*0030*/ 	.string	""
        /*0030*/ 	.string	"ptxas"
        /*0030*/ 	.string	"Cuda compilation tools, release 13.0, V13.0.88"
        /*0030*/ 	.string	"Build cuda_13.0.r13.0/compiler.36424714_0"
        /*0030*/ 	.string	"-arch sm_100 -m 64 "



//--------------------- .note.nv.cuinfo           --------------------------
	.section	.note.nv.cuinfo,"",@"SHT_NOTE"
	.sectionflags	@"SHF_NOTE_NV_CUINFO"
        /*0018*/ 	.short	0x0002
        /*001a*/ 	.short	0x0064
        /*001c*/ 	.short	0x0082
	.zero		2


//--------------------- .nv.info                  --------------------------
	.section	.nv.info,"",@"SHT_CUDA_INFO"
	.align	4


	//----- nvinfo : EIATTR_REGCOUNT
	.align		4
        /*0000*/ 	.byte	0x04, 0x2f
        /*0002*/ 	.short	(.L_1 - .L_0)
	.align		4
.L_0:
        /*0004*/ 	.word	index@(_Z12sieve_kernelPcxxPii)
        /*0008*/ 	.word	0x00000016


	//----- nvinfo : EIATTR_FRAME_SIZE
	.align		4
.L_1:
        /*000c*/ 	.byte	0x04, 0x11
        /*000e*/ 	.short	(.L_3 - .L_2)
	.align		4
.L_2:
        /*0010*/ 	.word	index@($__internal_0_$__cuda_sm20_rem_s64)
        /*0014*/ 	.word	0x00000000


	//----- nvinfo : EIATTR_FRAME_SIZE
	.align		4
.L_3:
        /*0018*/ 	.byte	0x04, 0x11
        /*001a*/ 	.short	(.L_5 - .L_4)
	.align		4
.L_4:
        /*001c*/ 	.word	index@(_Z12sieve_kernelPcxxPii)
        /*0020*/ 	.word	0x00000000


	//----- nvinfo : EIATTR_MIN_STACK_SIZE
	.align		4
.L_5:
        /*0024*/ 	.byte	0x04, 0x12
        /*0026*/ 	.short	(.L_7 - .L_6)
	.align		4
.L_6:
        /*0028*/ 	.word	index@(_Z12sieve_kernelPcxxPii)
        /*002c*/ 	.word	0x00000000
.L_7:


//--------------------- .nv.compat                --------------------------
	.section	.nv.compat,"",@"SHT_CUDA_COMPAT_INFO"
	.align	4
        /*0000*/ 	.byte	0x02, 0x09, 0x00, 0x00, 0x02, 0x02, 0x01, 0x00, 0x02, 0x05, 0x05, 0x00, 0x03, 0x07, 0x01, 0x01
        /*0010*/ 	.byte	0x02, 0x03, 0x00, 0x00, 0x02, 0x06, 0x01, 0x00, 0x04, 0x0b, 0x08, 0x00, 0x09, 0x00, 0x00, 0x00
        /*0020*/ 	.byte	0x00, 0x00, 0x00, 0x00


//--------------------- .nv.info._Z12sieve_kernelPcxxPii --------------------------
	.section	.nv.info._Z12sieve_kernelPcxxPii,"",@"SHT_CUDA_INFO"
	.sectionflags	@""
	.align	4


	//----- nvinfo : EIATTR_CUDA_API_VERSION
	.align		4
        /*0000*/ 	.byte	0x04, 0x37
        /*0002*/ 	.short	(.L_9 - .L_8)
.L_8:
        /*0004*/ 	.word	0x00000082


	//----- nvinfo : EIATTR_KPARAM_INFO
	.align		4
.L_9:
        /*0008*/ 	.byte	0x04, 0x17
        /*000a*/ 	.short	(.L_11 - .L_10)
.L_10:
        /*000c*/ 	.word	0x00000000
        /*0010*/ 	.short	0x0004
        /*0012*/ 	.short	0x0020
        /*0014*/ 	.byte	0x00, 0xf0, 0x11, 0x00


	//----- nvinfo : EIATTR_KPARAM_INFO
	.align		4
.L_11:
        /*0018*/ 	.byte	0x04, 0x17
        /*001a*/ 	.short	(.L_13 - .L_12)
.L_12:
        /*001c*/ 	.word	0x00000000
        /*0020*/ 	.short	0x0003
        /*0022*/ 	.short	0x0018
        /*0024*/ 	.byte	0x00, 0xf5, 0x21, 0x00


	//----- nvinfo : EIATTR_KPARAM_INFO
	.align		4
.L_13:
        /*0028*/ 	.byte	0x04, 0x17
        /*002a*/ 	.short	(.L_15 - .L_14)
.L_14:
        /*002c*/ 	.word	0x00000000
        /*0030*/ 	.short	0x0002
        /*0032*/ 	.short	0x0010
        /*0034*/ 	.byte	0x00, 0xf0, 0x21, 0x00


	//----- nvinfo : EIATTR_KPARAM_INFO
	.align		4
.L_15:
        /*0038*/ 	.byte	0x04, 0x17
        /*003a*/ 	.short	(.L_17 - .L_16)
.L_16:
        /*003c*/ 	.word	0x00000000
        /*0040*/ 	.short	0x0001
        /*0042*/ 	.short	0x0008
        /*0044*/ 	.byte	0x00, 0xf0, 0x21, 0x00


	//----- nvinfo : EIATTR_KPARAM_INFO
	.align		4
.L_17:
        /*0048*/ 	.byte	0x04, 0x17
        /*004a*/ 	.short	(.L_19 - .L_18)
.L_18:
        /*004c*/ 	.word	0x00000000
        /*0050*/ 	.short	0x0000
        /*0052*/ 	.short	0x0000
        /*0054*/ 	.byte	0x00, 0xf5, 0x21, 0x00


	//----- nvinfo : EIATTR_SPARSE_MMA_MASK
	.align		4
.L_19:
        /*0058*/ 	.byte	0x03, 0x50
        /*005a*/ 	.short	0x0000


	//----- nvinfo : EIATTR_MAXREG_COUNT
	.align		4
        /*005c*/ 	.byte	0x03, 0x1b
        /*005e*/ 	.short	0x00ff


	//----- nvinfo : EIATTR_MERCURY_ISA_VERSION
	.align		4
        /*0060*/ 	.byte	0x03, 0x5f
        /*0062*/ 	.short	0x0101


	//----- nvinfo : EIATTR_VRC_CTA_INIT_COUNT
	.align		4
        /*0064*/ 	.byte	0x02, 0x4a
	.zero		1
	.zero		1


	//----- nvinfo : EIATTR_EXIT_INSTR_OFFSETS
	.align		4
        /*0068*/ 	.byte	0x04, 0x1c
        /*006a*/ 	.short	(.L_21 - .L_20)


	//   ....[0]....
.L_20:
        /*006c*/ 	.word	0x00000070


	//   ....[1]....
        /*0070*/ 	.word	0x000004a0


	//----- nvinfo : EIATTR_CRS_STACK_SIZE
	.align		4
.L_21:
        /*0074*/ 	.byte	0x04, 0x1e
        /*0076*/ 	.short	(.L_23 - .L_22)
.L_22:
        /*0078*/ 	.word	0x00000000


	//----- nvinfo : EIATTR_CBANK_PARAM_SIZE
	.align		4
.L_23:
        /*007c*/ 	.byte	0x03, 0x19
        /*007e*/ 	.short	0x0024


	//----- nvinfo : EIATTR_PARAM_CBANK
	.align		4
        /*0080*/ 	.byte	0x04, 0x0a
        /*0082*/ 	.short	(.L_25 - .L_24)
	.align		4
.L_24:
        /*0084*/ 	.word	index@(.nv.constant0._Z12sieve_kernelPcxxPii)
        /*0088*/ 	.short	0x0380
        /*008a*/ 	.short	0x0024


	//----- nvinfo : EIATTR_SW_WAR
	.align		4
.L_25:
        /*008c*/ 	.byte	0x04, 0x36
        /*008e*/ 	.short	(.L_27 - .L_26)
.L_26:
        /*0090*/ 	.word	0x00000008
.L_27:


//--------------------- .nv.callgraph             --------------------------
	.section	.nv.callgraph,"",@"SHT_CUDA_CALLGRAPH"
	.align	4
	.sectionentsize	8
	.align		4
        /*0000*/ 	.word	0x00000000
	.align		4
        /*0004*/ 	.word	0xffffffff
	.align		4
        /*0008*/ 	.word	0x00000000
	.align		4
        /*000c*/ 	.word	0xfffffffe
	.align		4
        /*0010*/ 	.word	0x00000000
	.align		4
        /*0014*/ 	.word	0xfffffffd
	.align		4
        /*0018*/ 	.word	0x00000000
	.align		4
        /*001c*/ 	.word	0xfffffffc


//--------------------- .text._Z12sieve_kernelPcxxPii --------------------------
	.section	.text._Z12sieve_kernelPcxxPii,"ax",@progbits
	.align	128
        .global         _Z12sieve_kernelPcxxPii
        .type           _Z12sieve_kernelPcxxPii,@function
        .size           _Z12sieve_kernelPcxxPii,(.L_x_8 - _Z12sieve_kernelPcxxPii)
        .other          _Z12sieve_kernelPcxxPii,@"STO_CUDA_ENTRY STV_DEFAULT"
_Z12sieve_kernelPcxxPii:
.text._Z12sieve_kernelPcxxPii:
[----:B------:R-:W-:Y:S01]  /*0000*/  LDC R1, c[0x0][0x37c] ;  /* 0x0000df00ff017b82 */ /* 0x000fe20000000800 */
[----:B------:R-:W0:Y:S07]  /*0010*/  S2R R0, SR_TID.X ;  /* 0x0000000000007919 */ /* 0x000e2e0000002100 */
[----:B------:R-:W0:Y:S01]  /*0020*/  S2UR UR4, SR_CTAID.X ;  /* 0x00000000000479c3 */ /* 0x000e220000002500 */
[----:B------:R-:W1:Y:S07]  /*0030*/  LDCU UR5, c[0x0][0x3a0] ;  /* 0x00007400ff0577ac */ /* 0x000e6e0008000800 */
[----:B------:R-:W0:Y:S02]  /*0040*/  LDC R5, c[0x0][0x360] ;  /* 0x0000d800ff057b82 */ /* 0x000e240000000800 */
[----:B0-----:R-:W-:-:S05]  /*0050*/  IMAD R0, R5, UR4, R0 ;  /* 0x0000000405007c24 */ /* 0x001fca000f8e0200 */
[----:B-1----:R-:W-:-:S13]  /*0060*/  ISETP.GE.AND P0, PT, R0, UR5, PT ;  /* 0x0000000500007c0c */ /* 0x002fda000bf06270 */
[----:B------:R-:W-:Y:S05]  /*0070*/  @P0 EXIT ;  /* 0x000000000000094d */ /* 0x000fea0003800000 */
[----:B------:R-:W0:Y:S01]  /*0080*/  LDCU UR4, c[0x0][0x370] ;  /* 0x00006e00ff0477ac */ /* 0x000e220008000800 */
[----:B------:R-:W1:Y:S01]  /*0090*/  LDCU.64 UR6, c[0x0][0x358] ;  /* 0x00006b00ff0677ac */ /* 0x000e620008000a00 */
[----:B0-----:R-:W-:-:S07]  /*00a0*/  IMAD R5, R5, UR4, RZ ;  /* 0x0000000405057c24 */ /* 0x001fce000f8e02ff */
.L_x_6:
[----:B------:R-:W0:Y:S01]  /*00b0*/  LDC.64 R2, c[0x0][0x398] ;  /* 0x0000e600ff027b82 */ /* 0x000e220000000a00 */
[----:B------:R-:W2:Y:S07]  /*00c0*/  LDCU UR4, c[0x0][0x3a0] ;  /* 0x00007400ff0477ac */ /* 0x000eae0008000800 */
[----:B------:R-:W3:Y:S01]  /*00d0*/  LDC.64 R8, c[0x0][0x388] ;  /* 0x0000e200ff087b82 */ /* 0x000ee20000000a00 */
[----:B0-----:R-:W-:-:S05]  /*00e0*/  IMAD.WIDE R2, R0, 0x4, R2 ;  /* 0x0000000400027825 */ /* 0x001fca00078e0202 */
[----:B-1----:R-:W4:Y:S01]  /*00f0*/  LDG.E R7, desc[UR6][R2.64] ;  /* 0x0000000602077981 */ /* 0x002f22000c1e1900 */
[----:B------:R-:W-:Y:S01]  /*0100*/  IMAD.IADD R0, R5, 0x1, R0 ;  /* 0x0000000105007824 */ /* 0x000fe200078e0200 */
[----:B------:R-:W-:Y:S01]  /*0110*/  BSSY.RECONVERGENT B0, `(.L_x_0) ;  /* 0x000001d000007945 */ /* 0x000fe20003800200 */
[----:B----4-:R-:W-:Y:S02]  /*0120*/  SHF.R.S32.HI R4, RZ, 0x1f, R7 ;  /* 0x0000001fff047819 */ /* 0x010fe40000011407 */
[----:B---3--:R-:W-:-:S04]  /*0130*/  IADD3 R6, P0, P1, R7, -0x1, R8 ;  /* 0xffffffff07067810 */ /* 0x008fc8000791e008 */
[----:B------:R-:W-:Y:S02]  /*0140*/  IADD3.X R9, PT, PT, R4, -0x1, R9, P0, P1 ;  /* 0xffffffff04097810 */ /* 0x000fe400007e2409 */
[----:B--2---:R-:W-:Y:S02]  /*0150*/  ISETP.GE.AND P1, PT, R0, UR4, PT ;  /* 0x0000000400007c0c */ /* 0x004fe4000bf26270 */
[----:B------:R-:W-:-:S04]  /*0160*/  LOP3.LUT R8, R9, R4, RZ, 0xfc, !PT ;  /* 0x0000000409087212 */ /* 0x000fc800078efcff */
[----:B------:R-:W-:-:S13]  /*0170*/  ISETP.NE.U32.AND P0, PT, R8, RZ, PT ;  /* 0x000000ff0800720c */ /* 0x000fda0003f05070 */
[----:B------:R-:W-:Y:S05]  /*0180*/  @P0 BRA `(.L_x_1) ;  /* 0x00000000004c0947 */ /* 0x000fea0003800000 */
[----:B------:R-:W0:Y:S01]  /*0190*/  I2F.U32.RP R8, R7 ;  /* 0x0000000700087306 */ /* 0x000e220000209000 */
[----:B------:R-:W-:Y:S01]  /*01a0*/  IMAD.MOV R11, RZ, RZ, -R7 ;  /* 0x000000ffff0b7224 */ /* 0x000fe200078e0a07 */
[----:B------:R-:W-:-:S06]  /*01b0*/  ISETP.NE.U32.AND P2, PT, R7, RZ, PT ;  /* 0x000000ff0700720c */ /* 0x000fcc0003f45070 */
[----:B0-----:R-:W0:Y:S02]  /*01c0*/  MUFU.RCP R8, R8 ;  /* 0x0000000800087308 */ /* 0x001e240000001000 */
[----:B0-----:R-:W-:-:S06]  /*01d0*/  VIADD R2, R8, 0xffffffe ;  /* 0x0ffffffe08027836 */ /* 0x001fcc0000000000 */
[----:B------:R0:W1:Y:S02]  /*01e0*/  F2I.FTZ.U32.TRUNC.NTZ R3, R2 ;  /* 0x0000000200037305 */ /* 0x000064000021f000 */
[----:B0-----:R-:W-:Y:S02]  /*01f0*/  IMAD.MOV.U32 R2, RZ, RZ, RZ ;  /* 0x000000ffff027224 */ /* 0x001fe400078e00ff */
[----:B-1----:R-:W-:-:S04]  /*0200*/  IMAD R11, R11, R3, RZ ;  /* 0x000000030b0b7224 */ /* 0x002fc800078e02ff */
[----:B------:R-:W-:-:S04]  /*0210*/  IMAD.HI.U32 R3, R3, R11, R2 ;  /* 0x0000000b03037227 */ /* 0x000fc800078e0002 */
[----:B------:R-:W-:Y:S02]  /*0220*/  HFMA2 R11, -RZ, RZ, 0, 0 ;  /* 0x00000000ff0b7431 */ /* 0x000fe400000001ff */
[----:B------:R-:W-:-:S04]  /*0230*/  IMAD.HI.U32 R3, R3, R6, RZ ;  /* 0x0000000603037227 */ /* 0x000fc800078e00ff */
[----:B------:R-:W-:-:S04]  /*0240*/  IMAD.MOV R3, RZ, RZ, -R3 ;  /* 0x000000ffff037224 */ /* 0x000fc800078e0a03 */
[----:B------:R-:W-:-:S05]  /*0250*/  IMAD R10, R7, R3, R6 ;  /* 0x00000003070a7224 */ /* 0x000fca00078e0206 */
[----:B------:R-:W-:-:S13]  /*0260*/  ISETP.GE.U32.AND P0, PT, R10, R7, PT ;  /* 0x000000070a00720c */ /* 0x000fda0003f06070 */
[----:B------:R-:W-:-:S05]  /*0270*/  @P0 IMAD.IADD R10, R10, 0x1, -R7 ;  /* 0x000000010a0a0824 */ /* 0x000fca00078e0a07 */
[----:B------:R-:W-:-:S13]  /*0280*/  ISETP.GE.U32.AND P0, PT, R10, R7, PT ;  /* 0x000000070a00720c */ /* 0x000fda0003f06070 */
[----:B------:R-:W-:Y:S01]  /*0290*/  @P0 IMAD.IADD R10, R10, 0x1, -R7 ;  /* 0x000000010a0a0824 */ /* 0x000fe200078e0a07 */
[----:B------:R-:W-:Y:S01]  /*02a0*/  @!P2 LOP3.LUT R10, RZ, R7, RZ, 0x33, !PT ;  /* 0x00000007ff0aa212 */ /* 0x000fe200078e33ff */
[----:B------:R-:W-:Y:S06]  /*02b0*/  BRA `(.L_x_2) ;  /* 0x0000000000087947 */ /* 0x000fec0003800000 */
.L_x_1:
[----:B------:R-:W-:-:S07]  /*02c0*/  MOV R8, 0x2e0 ;  /* 0x000002e000087802 */ /* 0x000fce0000000f00 */
[----:B------:R-:W-:Y:S05]  /*02d0*/  CALL.REL.NOINC `($__internal_0_$__cuda_sm20_rem_s64) ;  /* 0x0000000000747944 */ /* 0x000fea0003c00000 */
.L_x_2:
[----:B------:R-:W-:Y:S05]  /*02e0*/  BSYNC.RECONVERGENT B0 ;  /* 0x0000000000007941 */ /* 0x000fea0003800200 */
.L_x_0:
[----:B------:R-:W0:Y:S01]  /*02f0*/  LDC.64 R2, c[0x0][0x390] ;  /* 0x0000e400ff027b82 */ /* 0x000e220000000a00 */
[-C--:B------:R-:W-:Y:S01]  /*0300*/  IMAD R8, R4, R7.reuse, RZ ;  /* 0x0000000704087224 */ /* 0x080fe200078e02ff */
[----:B------:R-:W-:Y:S01]  /*0310*/  IADD3 R15, P0, PT, -R10, R6, RZ ;  /* 0x000000060a0f7210 */ /* 0x000fe20007f1e1ff */
[C---:B------:R-:W-:Y:S01]  /*0320*/  IMAD.WIDE.U32 R12, R7.reuse, R7, RZ ;  /* 0x00000007070c7225 */ /* 0x040fe200078e00ff */
[----:B------:R-:W-:Y:S03]  /*0330*/  BSSY.RECONVERGENT B0, `(.L_x_3) ;  /* 0x0000015000007945 */ /* 0x000fe60003800200 */
[----:B------:R-:W-:Y:S02]  /*0340*/  IMAD R17, R7, R4, R8 ;  /* 0x0000000407117224 */ /* 0x000fe400078e0208 */
[----:B------:R-:W-:Y:S01]  /*0350*/  IMAD.X R9, R9, 0x1, ~R11, P0 ;  /* 0x0000000109097824 */ /* 0x000fe200000e0e0b */
[----:B------:R-:W-:Y:S01]  /*0360*/  ISETP.GT.U32.AND P0, PT, R12, R15, PT ;  /* 0x0000000f0c00720c */ /* 0x000fe20003f04070 */
[----:B------:R-:W-:-:S05]  /*0370*/  IMAD.IADD R6, R13, 0x1, R17 ;  /* 0x000000010d067824 */ /* 0x000fca00078e0211 */
[----:B------:R-:W-:-:S04]  /*0380*/  ISETP.GT.AND.EX P0, PT, R6, R9, PT, P0 ;  /* 0x000000090600720c */ /* 0x000fc80003f04300 */
[----:B------:R-:W-:Y:S02]  /*0390*/  SEL R11, R12, R15, P0 ;  /* 0x0000000f0c0b7207 */ /* 0x000fe40000000000 */
[----:B------:R-:W-:Y:S02]  /*03a0*/  SEL R6, R6, R9, P0 ;  /* 0x0000000906067207 */ /* 0x000fe40000000000 */
[----:B0-----:R-:W-:-:S04]  /*03b0*/  ISETP.GT.U32.AND P0, PT, R11, R2, PT ;  /* 0x000000020b00720c */ /* 0x001fc80003f04070 */
[----:B------:R-:W-:-:S13]  /*03c0*/  ISETP.GT.AND.EX P0, PT, R6, R3, PT, P0 ;  /* 0x000000030600720c */ /* 0x000fda0003f04300 */
[----:B------:R-:W-:Y:S05]  /*03d0*/  @P0 BRA `(.L_x_4) ;  /* 0x0000000000280947 */ /* 0x000fea0003800000 */
[----:B------:R-:W0:Y:S08]  /*03e0*/  LDC.64 R12, c[0x0][0x380] ;  /* 0x0000e000ff0c7b82 */ /* 0x000e300000000a00 */
[----:B------:R-:W1:Y:S02]  /*03f0*/  LDC.64 R14, c[0x0][0x388] ;  /* 0x0000e200ff0e7b82 */ /* 0x000e640000000a00 */
.L_x_5:
[----:B01----:R-:W-:-:S04]  /*0400*/  IADD3 R8, P0, P2, R11, R12, -R14 ;  /* 0x0000000c0b087210 */ /* 0x003fc80007a1e80e */
[----:B------:R-:W-:Y:S02]  /*0410*/  IADD3.X R9, PT, PT, R6, R13, ~R15, P0, P2 ;  /* 0x0000000d06097210 */ /* 0x000fe400007e4c0f */
[----:B------:R-:W-:-:S03]  /*0420*/  IADD3 R11, P2, PT, R7, R11, RZ ;  /* 0x0000000b070b7210 */ /* 0x000fc60007f5e0ff */
[----:B------:R2:W-:Y:S01]  /*0430*/  STG.E.U8 desc[UR6][R8.64], RZ ;  /* 0x000000ff08007986 */ /* 0x0005e2000c101106 */
[----:B------:R-:W-:Y:S01]  /*0440*/  ISETP.GT.U32.AND P0, PT, R11, R2, PT ;  /* 0x000000020b00720c */ /* 0x000fe20003f04070 */
[----:B------:R-:W-:-:S05]  /*0450*/  IMAD.X R6, R4, 0x1, R6, P2 ;  /* 0x0000000104067824 */ /* 0x000fca00010e0606 */
[----:B------:R-:W-:-:S13]  /*0460*/  ISETP.GT.AND.EX P0, PT, R6, R3, PT, P0 ;  /* 0x000000030600720c */ /* 0x000fda0003f04300 */
[----:B--2---:R-:W-:Y:S05]  /*0470*/  @!P0 BRA `(.L_x_5) ;  /* 0xfffffffc00e08947 */ /* 0x004fea000383ffff */
.L_x_4:
[----:B------:R-:W-:Y:S05]  /*0480*/  BSYNC.RECONVERGENT B0 ;  /* 0x0000000000007941 */ /* 0x000fea0003800200 */
.L_x_3:
[----:B------:R-:W-:Y:S05]  /*0490*/  @!P1 BRA `(.L_x_6) ;  /* 0xfffffffc00049947 */ /* 0x000fea000383ffff */
[----:B------:R-:W-:Y:S05]  /*04a0*/  EXIT ;  /* 0x000000000000794d */ /* 0x000fea0003800000 */
        .weak           $__internal_0_$__cuda_sm20_rem_s64
        .type           $__internal_0_$__cuda_sm20_rem_s64,@function
        .size           $__internal_0_$__cuda_sm20_rem_s64,(.L_x_8 - $__internal_0_$__cuda_sm20_rem_s64)
$__internal_0_$__cuda_sm20_rem_s64:
[----:B------:R-:W-:Y:S02]  /*04b0*/  IADD3 R2, P2, PT, RZ, -R7, RZ ;  /* 0x80000007ff027210 */ /* 0x000fe40007f5e0ff */
[----:B------:R-:W-:-:S03]  /*04c0*/  ISETP.GE.AND P0, PT, R4, RZ, PT ;  /* 0x000000ff0400720c */ /* 0x000fc60003f06270 */
[----:B------:R-:W-:Y:S01]  /*04d0*/  IMAD.X R3, RZ, RZ, ~R4, P2 ;  /* 0x000000ffff037224 */ /* 0x000fe200010e0e04 */
[----:B------:R-:W-:-:S04]  /*04e0*/  SEL R2, R2, R7, !P0 ;  /* 0x0000000702027207 */ /* 0x000fc80004000000 */
[----:B------:R-:W-:-:S04]  /*04f0*/  SEL R3, R3, R4, !P0 ;  /* 0x0000000403037207 */ /* 0x000fc80004000000 */
[----:B------:R-:W0:Y:S08]  /*0500*/  I2F.U64.RP R14, R2 ;  /* 0x00000002000e7312 */ /* 0x000e300000309000 */
[----:B0-----:R-:W0:Y:S02]  /*0510*/  MUFU.RCP R14, R14 ;  /* 0x0000000e000e7308 */ /* 0x001e240000001000 */
[----:B0-----:R-:W-:-:S06]  /*0520*/  VIADD R10, R14, 0x1ffffffe ;  /* 0x1ffffffe0e0a7836 */ /* 0x001fcc0000000000 */
[----:B------:R-:W0:Y:S02]  /*0530*/  F2I.U64.TRUNC R10, R10 ;  /* 0x0000000a000a7311 */ /* 0x000e24000020d800 */
[----:B0-----:R-:W-:-:S04]  /*0540*/  IMAD.WIDE.U32 R12, R10, R2, RZ ;  /* 0x000000020a0c7225 */ /* 0x001fc800078e00ff */
[----:B------:R-:W-:Y:S01]  /*0550*/  IMAD R13, R10, R3, R13 ;  /* 0x000000030a0d7224 */ /* 0x000fe200078e020d */
[----:B------:R-:W-:-:S03]  /*0560*/  IADD3 R15, P0, PT, RZ, -R12, RZ ;  /* 0x8000000cff0f7210 */ /* 0x000fc60007f1e0ff */
[----:B------:R-:W-:Y:S02]  /*0570*/  IMAD R13, R11, R2, R13 ;  /* 0x000000020b0d7224 */ /* 0x000fe400078e020d */
[----:B------:R-:W-:-:S03]  /*0580*/  IMAD.HI.U32 R12, R10, R15, RZ ;  /* 0x0000000f0a0c7227 */ /* 0x000fc600078e00ff */
[----:B------:R-:W-:Y:S01]  /*0590*/  IADD3.X R17, PT, PT, RZ, ~R13, RZ, P0, !PT ;  /* 0x8000000dff117210 */ /* 0x000fe200007fe4ff */
[----:B------:R-:W-:-:S04]  /*05a0*/  IMAD.MOV.U32 R13, RZ, RZ, R10 ;  /* 0x000000ffff0d7224 */ /* 0x000fc800078e000a */
[----:B------:R-:W-:-:S04]  /*05b0*/  IMAD.WIDE.U32 R12, P0, R10, R17, R12 ;  /* 0x000000110a0c7225 */ /* 0x000fc8000780000c */
[C---:B------:R-:W-:Y:S02]  /*05c0*/  IMAD R19, R11.reuse, R17, RZ ;  /* 0x000000110b137224 */ /* 0x040fe400078e02ff */
[----:B------:R-:W-:-:S04]  /*05d0*/  IMAD.HI.U32 R12, P2, R11, R15, R12 ;  /* 0x0000000f0b0c7227 */ /* 0x000fc8000784000c */
[----:B------:R-:W-:Y:S01]  /*05e0*/  IMAD.HI.U32 R17, R11, R17, RZ ;  /* 0x000000110b117227 */ /* 0x000fe200078e00ff */
[----:B------:R-:W-:-:S03]  /*05f0*/  IADD3 R13, P3, PT, R19, R12, RZ ;  /* 0x0000000c130d7210 */ /* 0x000fc60007f7e0ff */
[----:B------:R-:W-:Y:S02]  /*0600*/  IMAD.X R12, R17, 0x1, R11, P0 ;  /* 0x00000001110c7824 */ /* 0x000fe400000e060b */
[----:B------:R-:W-:-:S03]  /*0610*/  IMAD.WIDE.U32 R10, R13, R2, RZ ;  /* 0x000000020d0a7225 */ /* 0x000fc600078e00ff */
[----:B------:R-:W-:Y:S01]  /*0620*/  IADD3.X R15, PT, PT, RZ, RZ, R12, P3, P2 ;  /* 0x000000ffff0f7210 */ /* 0x000fe20001fe440c */
[----:B------:R-:W-:Y:S01]  /*0630*/  IMAD R11, R13, R3, R11 ;  /* 0x000000030d0b7224 */ /* 0x000fe200078e020b */
[----:B------:R-:W-:Y:S02]  /*0640*/  IADD3 R17, P0, PT, RZ, -R10, RZ ;  /* 0x8000000aff117210 */ /* 0x000fe40007f1e0ff */
[----:B------:R-:W-:Y:S01]  /*0650*/  ISETP.GE.AND P2, PT, R9, RZ, PT ;  /* 0x000000ff0900720c */ /* 0x000fe20003f46270 */
[----:B------:R-:W-:Y:S02]  /*0660*/  IMAD R11, R15, R2, R11 ;  /* 0x000000020f0b7224 */ /* 0x000fe400078e020b */
[----:B------:R-:W-:-:S04]  /*0670*/  IMAD.HI.U32 R12, R13, R17, RZ ;  /* 0x000000110d0c7227 */ /* 0x000fc800078e00ff */
[----:B------:R-:W-:Y:S01]  /*0680*/  IMAD.X R10, RZ, RZ, ~R11, P0 ;  /* 0x000000ffff0a7224 */ /* 0x000fe200000e0e0b */
[----:B------:R-:W-:-:S03]  /*0690*/  IADD3 R11, P5, PT, RZ, -R6, RZ ;  /* 0x80000006ff0b7210 */ /* 0x000fc60007fbe0ff */
[----:B------:R-:W-:-:S04]  /*06a0*/  IMAD.WIDE.U32 R12, P0, R13, R10, R12 ;  /* 0x0000000a0d0c7225 */ /* 0x000fc8000780000c */
[----:B------:R-:W-:Y:S02]  /*06b0*/  IMAD.X R14, RZ, RZ, ~R9, P5 ;  /* 0x000000ffff0e7224 */ /* 0x000fe400028e0e09 */
[----:B------:R-:W-:Y:S01]  /*06c0*/  IMAD.HI.U32 R12, P3, R15, R17, R12 ;  /* 0x000000110f0c7227 */ /* 0x000fe2000786000c */
[----:B------:R-:W-:Y:S02]  /*06d0*/  SEL R13, R11, R6, !P2 ;  /* 0x000000060b0d7207 */ /* 0x000fe40005000000 */
[----:B------:R-:W-:Y:S01]  /*06e0*/  SEL R14, R14, R9, !P2 ;  /* 0x000000090e0e7207 */ /* 0x000fe20005000000 */
[CC--:B------:R-:W-:Y:S01]  /*06f0*/  IMAD R17, R15.reuse, R10.reuse, RZ ;  /* 0x0000000a0f117224 */ /* 0x0c0fe200078e02ff */
[----:B------:R-:W-:Y:S01]  /*0700*/  MOV R11, RZ ;  /* 0x000000ff000b7202 */ /* 0x000fe20000000f00 */
[----:B------:R-:W-:-:S03]  /*0710*/  IMAD.HI.U32 R10, R15, R10, RZ ;  /* 0x0000000a0f0a7227 */ /* 0x000fc600078e00ff */
[----:B------:R-:W-:Y:S01]  /*0720*/  IADD3 R12, P4, PT, R17, R12, RZ ;  /* 0x0000000c110c7210 */ /* 0x000fe20007f9e0ff */
[----:B------:R-:W-:-:S04]  /*0730*/  IMAD.X R15, R10, 0x1, R15, P0 ;  /* 0x000000010a0f7824 */ /* 0x000fc800000e060f */
[----:B------:R-:W-:Y:S01]  /*0740*/  IMAD.HI.U32 R10, R12, R13, RZ ;  /* 0x0000000d0c0a7227 */ /* 0x000fe200078e00ff */
[----:B------:R-:W-:-:S03]  /*0750*/  IADD3.X R15, PT, PT, RZ, RZ, R15, P4, P3 ;  /* 0x000000ffff0f7210 */ /* 0x000fc600027e640f */
[----:B------:R-:W-:-:S04]  /*0760*/  IMAD.WIDE.U32 R10, R12, R14, R10 ;  /* 0x0000000e0c0a7225 */ /* 0x000fc800078e000a */
[C---:B------:R-:W-:Y:S02]  /*0770*/  IMAD R17, R15.reuse, R14, RZ ;  /* 0x0000000e0f117224 */ /* 0x040fe400078e02ff */
[----:B------:R-:W-:-:S04]  /*0780*/  IMAD.HI.U32 R10, P0, R15, R13, R10 ;  /* 0x0000000d0f0a7227 */ /* 0x000fc8000780000a */
[----:B------:R-:W-:Y:S01]  /*0790*/  IMAD.HI.U32 R12, R15, R14, RZ ;  /* 0x0000000e0f0c7227 */ /* 0x000fe200078e00ff */
[----:B------:R-:W-:-:S03]  /*07a0*/  IADD3 R15, P3, PT, R17, R10, RZ ;  /* 0x0000000a110f7210 */ /* 0x000fc60007f7e0ff */
[----:B------:R-:W-:Y:S02]  /*07b0*/  IMAD.X R12, RZ, RZ, R12, P0 ;  /* 0x000000ffff0c7224 */ /* 0x000fe400000e060c */
[----:B------:R-:W-:-:S04]  /*07c0*/  IMAD.WIDE.U32 R10, R15, R2, RZ ;  /* 0x000000020f0a7225 */ /* 0x000fc800078e00ff */
[----:B------:R-:W-:Y:S02]  /*07d0*/  IMAD.X R17, RZ, RZ, R12, P3 ;  /* 0x000000ffff117224 */ /* 0x000fe400018e060c */
[----:B------:R-:W-:Y:S01]  /*07e0*/  IMAD R15, R15, R3, R11 ;  /* 0x000000030f0f7224 */ /* 0x000fe200078e020b */
[----:B------:R-:W-:-:S03]  /*07f0*/  IADD3 R11, P3, PT, -R10, R13, RZ ;  /* 0x0000000d0a0b7210 */ /* 0x000fc60007f7e1ff */
[-C--:B------:R-:W-:Y:S01]  /*0800*/  IMAD R15, R17, R2.reuse, R15 ;  /* 0x00000002110f7224 */ /* 0x080fe200078e020f */
[----:B------:R-:W-:-:S03]  /*0810*/  ISETP.GE.U32.AND P0, PT, R11, R2, PT ;  /* 0x000000020b00720c */ /* 0x000fc60003f06070 */
[----:B------:R-:W-:Y:S01]  /*0820*/  IMAD.X R17, R14, 0x1, ~R15, P3 ;  /* 0x000000010e117824 */ /* 0x000fe200018e0e0f */
[----:B------:R-:W-:-:S04]  /*0830*/  IADD3 R13, P3, PT, R11, -R2, RZ ;  /* 0x800000020b0d7210 */ /* 0x000fc80007f7e0ff */
[C---:B------:R-:W-:Y:S01]  /*0840*/  ISETP.GE.U32.AND.EX P0, PT, R17.reuse, R3, PT, P0 ;  /* 0x000000031100720c */ /* 0x040fe20003f06100 */
[----:B------:R-:W-:-:S03]  /*0850*/  IMAD.X R15, R17, 0x1, ~R3, P3 ;  /* 0x00000001110f7824 */ /* 0x000fc600018e0e03 */
[----:B------:R-:W-:Y:S02]  /*0860*/  SEL R13, R13, R11, P0 ;  /* 0x0000000b0d0d7207 */ /* 0x000fe40000000000 */
[----:B------:R-:W-:Y:S02]  /*0870*/  SEL R15, R15, R17, P0 ;  /* 0x000000110f0f7207 */ /* 0x000fe40000000000 */
[CC--:B------:R-:W-:Y:S02]  /*0880*/  ISETP.GE.U32.AND P0, PT, R13.reuse, R2.reuse, PT ;  /* 0x000000020d00720c */ /* 0x0c0fe40003f06070 */
[----:B------:R-:W-:Y:S02]  /*0890*/  IADD3 R10, P3, PT, R13, -R2, RZ ;  /* 0x800000020d0a7210 */ /* 0x000fe40007f7e0ff */
[CC--:B------:R-:W-:Y:S02]  /*08a0*/  ISETP.GE.U32.AND.EX P0, PT, R15.reuse, R3.reuse, PT, P0 ;  /* 0x000000030f00720c */ /* 0x0c0fe40003f06100 */
[----:B------:R-:W-:-:S02]  /*08b0*/  IADD3.X R11, PT, PT, R15, ~R3, RZ, P3, !PT ;  /* 0x800000030f0b7210 */ /* 0x000fc40001ffe4ff */
[----:B------:R-:W-:Y:S02]  /*08c0*/  SEL R10, R10, R13, P0 ;  /* 0x0000000d0a0a7207 */ /* 0x000fe40000000000 */
[----:B------:R-:W-:Y:S02]  /*08d0*/  SEL R11, R11, R15, P0 ;  /* 0x0000000f0b0b7207 */ /* 0x000fe40000000000 */
[-C--:B------:R-:W-:Y:S02]  /*08e0*/  IADD3 R3, P3, PT, RZ, -R10.reuse, RZ ;  /* 0x8000000aff037210 */ /* 0x080fe40007f7e0ff */
[----:B------:R-:W-:Y:S02]  /*08f0*/  ISETP.NE.U32.AND P0, PT, R7, RZ, PT ;  /* 0x000000ff0700720c */ /* 0x000fe40003f05070 */
[----:B------:R-:W-:Y:S01]  /*0900*/  SEL R10, R3, R10, !P2 ;  /* 0x0000000a030a7207 */ /* 0x000fe20005000000 */
[----:B------:R-:W-:Y:S01]  /*0910*/  IMAD.X R2, RZ, RZ, ~R11, P3 ;  /* 0x000000ffff027224 */ /* 0x000fe200018e0e0b */
[----:B------:R-:W-:Y:S01]  /*0920*/  ISETP.NE.AND.EX P0, PT, R4, RZ, PT, P0 ;  /* 0x000000ff0400720c */ /* 0x000fe20003f05300 */
[----:B------:R-:W-:-:S03]  /*0930*/  IMAD.MOV.U32 R3, RZ, RZ, 0x0 ;  /* 0x00000000ff037424 */ /* 0x000fc600078e00ff */
[----:B------:R-:W-:Y:S01]  /*0940*/  SEL R11, R2, R11, !P2 ;  /* 0x0000000b020b7207 */ /* 0x000fe20005000000 */
[----:B------:R-:W-:Y:S01]  /*0950*/  IMAD.MOV.U32 R2, RZ, RZ, R8 ;  /* 0x000000ffff027224 */ /* 0x000fe200078e0008 */
[----:B------:R-:W-:Y:S02]  /*0960*/  SEL R10, R10, 0xffffffff, P0 ;  /* 0xffffffff0a0a7807 */ /* 0x000fe40000000000 */
[----:B------:R-:W-:Y:S01]  /*0970*/  SEL R11, R11, 0xffffffff, P0 ;  /* 0xffffffff0b0b7807 */ /* 0x000fe20000000000 */
[----:B------:R-:W-:Y:S06]  /*0980*/  RET.REL.NODEC R2 `(_Z12sieve_kernelPcxxPii) ;  /* 0xfffffff4029c7950 */ /* 0x000fec0003c3ffff */
.L_x_7:
[----:B------:R-:W-:-:S00]  /*0990*/  BRA `(.L_x_7) ;  /* 0xfffffffc00fc7947 */ /* 0x000fc0000383ffff */
[----:B------:R-:W-:-:S00]  /*09a0*/  NOP ;  /* 0x0000000000007918 */ /* 0x000fc00000000000 */
        /* <DEDUP_REMOVED lines=13> */
.L_x_8:


//--------------------- .nv.shared.reserved.0     --------------------------
	.section	.nv.shared.reserved.0,"aw",@nobits
	.weak		__nv_reservedSMEM_offset_0_alias
	.size		__nv_reservedSMEM_offset_0_alias, 0, 64
	.other		__nv_reservedSMEM_offset_0_alias,@"STO_CUDA_RESERVED_SHARED STV_DEFAULT"
__nv_reservedSMEM_offset_0_alias:
	.zero		0
	.zero		64


//--------------------- .nv.constant0._Z12sieve_kernelPcxxPii --------------------------
	.section	.nv.constant0._Z12sieve_kernelPcxxPii,"a",@progbits
	.sectionflags	@""
	.align	4
.nv.constant0._Z12sieve_kernelPcxxPii:
	.zero		932


//--------------------- SYMBOLS --------------------------

	.type		.nv.reservedSmem.offset0,@object
	.size		.nv.reservedSmem.offset0,0x4
